//
// Generated by NVIDIA NVVM Compiler
//
// Compiler Build ID: CL-36424714
// Cuda compilation tools, release 13.0, V13.0.88
// Based on NVVM 20.0.0
//

.version 9.0
.target sm_100
.address_size 64

	// .globl	_Z9matrixAddPiS_S_

.visible .entry _Z9matrixAddPiS_S_(
	.param .u64 .ptr .align 1 _Z9matrixAddPiS_S__param_0,
	.param .u64 .ptr .align 1 _Z9matrixAddPiS_S__param_1,
	.param .u64 .ptr .align 1 _Z9matrixAddPiS_S__param_2
)
{
	.reg .b32 	%r<8>;
	.reg .b64 	%rd<11>;

	ld.param.u64 	%rd1, [_Z9matrixAddPiS_S__param_0];
	ld.param.u64 	%rd2, [_Z9matrixAddPiS_S__param_1];
	ld.param.u64 	%rd3, [_Z9matrixAddPiS_S__param_2];
	cvta.to.global.u64 	%rd4, %rd3;
	cvta.to.global.u64 	%rd5, %rd2;
	cvta.to.global.u64 	%rd6, %rd1;
	mov.u32 	%r1, %ctaid.x;
	mov.u32 	%r2, %tid.x;
	shl.b32 	%r3, %r1, 2;
	add.s32 	%r4, %r3, %r2;
	mul.wide.u32 	%rd7, %r4, 4;
	add.s64 	%rd8, %rd6, %rd7;
	ld.global.u32 	%r5, [%rd8];
	add.s64 	%rd9, %rd5, %rd7;
	ld.global.u32 	%r6, [%rd9];
	add.s32 	%r7, %r6, %r5;
	add.s64 	%rd10, %rd4, %rd7;
	st.global.u32 	[%rd10], %r7;
	ret;

}


// ===== COMPILED SASS (sm_100) =====

	.target	sm_100

	.elftype	@"ET_EXEC"


//--------------------- .note.nv.tkinfo           --------------------------
	.section	.note.nv.tkinfo,"",@"SHT_NOTE"
	.sectionflags	@"SHF_NOTE_NV_TKINFO"
	.tkinfo
        /*0018*/ 	.word	0x00000002
        /*0030*/ 	.string	""
        /*0030*/ 	.string	"ptxas"
        /*0030*/ 	.string	"Cuda compilation tools, release 13.0, V13.0.88"
        /*0030*/ 	.string	"Build cuda_13.0.r13.0/compiler.36424714_0"
        /*0030*/ 	.string	"-arch sm_100 -m 64 "



//--------------------- .note.nv.cuinfo           --------------------------
	.section	.note.nv.cuinfo,"",@"SHT_NOTE"
	.sectionflags	@"SHF_NOTE_NV_CUINFO"
        /*0018*/ 	.short	0x0002
        /*001a*/ 	.short	0x0064
        /*001c*/ 	.short	0x0082
	.zero		2


//--------------------- .nv.info                  --------------------------
	.section	.nv.info,"",@"SHT_CUDA_INFO"
	.align	4


	//----- nvinfo : EIATTR_REGCOUNT
	.align		4
        /*0000*/ 	.byte	0x04, 0x2f
        /*0002*/ 	.short	(.L_1 - .L_0)
	.align		4
.L_0:
        /*0004*/ 	.word	index@(_Z9matrixAddPiS_S_)
        /*0008*/ 	.word	0x0000000c


	//----- nvinfo : EIATTR_FRAME_SIZE
	.align		4
.L_1:
        /*000c*/ 	.byte	0x04, 0x11
        /*000e*/ 	.short	(.L_3 - .L_2)
	.align		4
.L_2:
        /*0010*/ 	.word	index@(_Z9matrixAddPiS_S_)
        /*0014*/ 	.word	0x00000000


	//----- nvinfo : EIATTR_MIN_STACK_SIZE
	.align		4
.L_3:
        /*0018*/ 	.byte	0x04, 0x12
        /*001a*/ 	.short	(.L_5 - .L_4)
	.align		4
.L_4:
        /*001c*/ 	.word	index@(_Z9matrixAddPiS_S_)
        /*0020*/ 	.word	0x00000000
.L_5:


//--------------------- .nv.compat                --------------------------
	.section	.nv.compat,"",@"SHT_CUDA_COMPAT_INFO"
	.align	4
        /*0000*/ 	.byte	0x02, 0x09, 0x00, 0x00, 0x02, 0x02, 0x01, 0x00, 0x02, 0x05, 0x05, 0x00, 0x03, 0x07, 0x01, 0x01
        /*0010*/ 	.byte	0x02, 0x03, 0x00, 0x00, 0x02, 0x06, 0x01, 0x00, 0x04, 0x0b, 0x08, 0x00, 0x09, 0x00, 0x00, 0x00
        /*0020*/ 	.byte	0x00, 0x00, 0x00, 0x00


//--------------------- .nv.info._Z9matrixAddPiS_S_ --------------------------
	.section	.nv.info._Z9matrixAddPiS_S_,"",@"SHT_CUDA_INFO"
	.sectionflags	@""
	.align	4


	//----- nvinfo : EIATTR_CUDA_API_VERSION
	.align		4
        /*0000*/ 	.byte	0x04, 0x37
        /*0002*/ 	.short	(.L_7 - .L_6)
.L_6:
        /*0004*/ 	.word	0x00000082


	//----- nvinfo : EIATTR_KPARAM_INFO
	.align		4
.L_7:
        /*0008*/ 	.byte	0x04, 0x17
        /*000a*/ 	.short	(.L_9 - .L_8)
.L_8:
        /*000c*/ 	.word	0x00000000
        /*0010*/ 	.short	0x0002
        /*0012*/ 	.short	0x0010
        /*0014*/ 	.byte	0x00, 0xf5, 0x21, 0x00


	//----- nvinfo : EIATTR_KPARAM_INFO
	.align		4
.L_9:
        /*0018*/ 	.byte	0x04, 0x17
        /*001a*/ 	.short	(.L_11 - .L_10)
.L_10:
        /*001c*/ 	.word	0x00000000
        /*0020*/ 	.short	0x0001
        /*0022*/ 	.short	0x0008
        /*0024*/ 	.byte	0x00, 0xf5, 0x21, 0x00


	//----- nvinfo : EIATTR_KPARAM_INFO
	.align		4
.L_11:
        /*0028*/ 	.byte	0x04, 0x17
        /*002a*/ 	.short	(.L_13 - .L_12)
.L_12:
        /*002c*/ 	.word	0x00000000
        /*0030*/ 	.short	0x0000
        /*0032*/ 	.short	0x0000
        /*0034*/ 	.byte	0x00, 0xf5, 0x21, 0x00


	//----- nvinfo : EIATTR_SPARSE_MMA_MASK
	.align		4
.L_13:
        /*0038*/ 	.byte	0x03, 0x50
        /*003a*/ 	.short	0x0000


	//----- nvinfo : EIATTR_MAXREG_COUNT
	.align		4
        /*003c*/ 	.byte	0x03, 0x1b
        /*003e*/ 	.short	0x00ff


	//----- nvinfo : EIATTR_MERCURY_ISA_VERSION
	.align		4
        /*0040*/ 	.byte	0x03, 0x5f
        /*0042*/ 	.short	0x0101


	//----- nvinfo : EIATTR_VRC_CTA_INIT_COUNT
	.align		4
        /*0044*/ 	.byte	0x02, 0x4a
	.zero		1
	.zero		1


	//----- nvinfo : EIATTR_EXIT_INSTR_OFFSETS
	.align		4
        /*0048*/ 	.byte	0x04, 0x1c
        /*004a*/ 	.short	(.L_15 - .L_14)


	//   ....[0]....
.L_14:
        /*004c*/ 	.word	0x000000f0


	//----- nvinfo : EIATTR_CBANK_PARAM_SIZE
	.align		4
.L_15:
        /*0050*/ 	.byte	0x03, 0x19
        /*0052*/ 	.short	0x0018


	//----- nvinfo : EIATTR_PARAM_CBANK
	.align		4
        /*0054*/ 	.byte	0x04, 0x0a
        /*0056*/ 	.short	(.L_17 - .L_16)
	.align		4
.L_16:
        /*0058*/ 	.word	index@(.nv.constant0._Z9matrixAddPiS_S_)
        /*005c*/ 	.short	0x0380
        /*005e*/ 	.short	0x0018


	//----- nvinfo : EIATTR_SW_WAR
	.align		4
.L_17:
        /*0060*/ 	.byte	0x04, 0x36
        /*0062*/ 	.short	(.L_19 - .L_18)
.L_18:
        /*0064*/ 	.word	0x00000008
.L_19:


//--------------------- .nv.callgraph             --------------------------
	.section	.nv.callgraph,"",@"SHT_CUDA_CALLGRAPH"
	.align	4
	.sectionentsize	8
	.align		4
        /*0000*/ 	.word	0x00000000
	.align		4
        /*0004*/ 	.word	0xffffffff
	.align		4
        /*0008*/ 	.word	0x00000000
	.align		4
        /*000c*/ 	.word	0xfffffffe
	.align		4
        /*0010*/ 	.word	0x00000000
	.align		4
        /*0014*/ 	.word	0xfffffffd
	.align		4
        /*0018*/ 	.word	0x00000000
	.align		4
        /*001c*/ 	.word	0xfffffffc


//--------------------- .text._Z9matrixAddPiS_S_  --------------------------
	.section	.text._Z9matrixAddPiS_S_,"ax",@progbits
	.align	128
        .global         _Z9matrixAddPiS_S_
        .type           _Z9matrixAddPiS_S_,@function
        .size           _Z9matrixAddPiS_S_,(.L_x_1 - _Z9matrixAddPiS_S_)
        .other          _Z9matrixAddPiS_S_,@"STO_CUDA_ENTRY STV_DEFAULT"
_Z9matrixAddPiS_S_:
.text._Z9matrixAddPiS_S_:
[----:B------:R-:W-:Y:S01]  /*0000*/  LDC R1, c[0x0][0x37c] ;  /* 0x0000df00ff017b82 */ /* 0x000fe20000000800 */
[----:B------:R-:W0:Y:S07]  /*0010*/  S2R R9, SR_CTAID.X ;  /* 0x0000000000097919 */ /* 0x000e2e0000002500 */
[----:B------:R-:W1:Y:S01]  /*0020*/  LDC.64 R2, c[0x0][0x380] ;  /* 0x0000e000ff027b82 */ /* 0x000e620000000a00 */
[----:B------:R-:W2:Y:S01]  /*0030*/  LDCU.64 UR4, c[0x0][0x358] ;  /* 0x00006b00ff0477ac */ /* 0x000ea20008000a00 */
[----:B------:R-:W0:Y:S06]  /*0040*/  S2R R0, SR_TID.X ;  /* 0x0000000000007919 */ /* 0x000e2c0000002100 */
[----:B------:R-:W3:Y:S08]  /*0050*/  LDC.64 R4, c[0x0][0x388] ;  /* 0x0000e200ff047b82 */ /* 0x000ef00000000a00 */
[----:B------:R-:W4:Y:S01]  /*0060*/  LDC.64 R6, c[0x0][0x390] ;  /* 0x0000e400ff067b82 */ /* 0x000f220000000a00 */
[----:B0-----:R-:W-:-:S05]  /*0070*/  LEA R9, R9, R0, 0x2 ;  /* 0x0000000009097211 */ /* 0x001fca00078e10ff */
[----:B-1----:R-:W-:-:S04]  /*0080*/  IMAD.WIDE.U32 R2, R9, 0x4, R2 ;  /* 0x0000000409027825 */ /* 0x002fc800078e0002 */
[C---:B---3--:R-:W-:Y:S02]  /*0090*/  IMAD.WIDE.U32 R4, R9.reuse, 0x4, R4 ;  /* 0x0000000409047825 */ /* 0x048fe400078e0004 */
[----:B--2---:R-:W2:Y:S04]  /*00a0*/  LDG.E R2, desc[UR4][R2.64] ;  /* 0x0000000402027981 */ /* 0x004ea8000c1e1900 */
[----:B------:R-:W2:Y:S01]  /*00b0*/  LDG.E R5, desc[UR4][R4.64] ;  /* 0x0000000404057981 */ /* 0x000ea2000c1e1900 */
[----:B----4-:R-:W-:Y:S01]  /*00c0*/  IMAD.WIDE.U32 R6, R9, 0x4, R6 ;  /* 0x0000000409067825 */ /* 0x010fe200078e0006 */
[----:B--2---:R-:W-:-:S05]  /*00d0*/  IADD3 R9, PT, PT, R2, R5, RZ ;  /* 0x0000000502097210 */ /* 0x004fca0007ffe0ff */
[----:B------:R-:W-:Y:S01]  /*00e0*/  STG.E desc[UR4][R6.64], R9 ;  /* 0x0000000906007986 */ /* 0x000fe2000c101904 */
[----:B------:R-:W-:Y:S05]  /*00f0*/  EXIT ;  /* 0x000000000000794d */ /* 0x000fea0003800000 */
.L_x_0:
[----:B------:R-:W-:-:S00]  /*0100*/  BRA `(.L_x_0) ;  /* 0xfffffffc00fc7947 */ /* 0x000fc0000383ffff */
[----:B------:R-:W-:-:S00]  /*0110*/  NOP ;  /* 0x0000000000007918 */ /* 0x000fc00000000000 */
        /* <DEDUP_REMOVED lines=14> */
.L_x_1:


//--------------------- .nv.shared.reserved.0     --------------------------
	.section	.nv.shared.reserved.0,"aw",@nobits
	.weak		__nv_reservedSMEM_offset_0_alias
	.size		__nv_reservedSMEM_offset_0_alias, 0, 64
	.other		__nv_reservedSMEM_offset_0_alias,@"STO_CUDA_RESERVED_SHARED STV_DEFAULT"
__nv_reservedSMEM_offset_0_alias:
	.zero		0
	.zero		64


//--------------------- .nv.constant0._Z9matrixAddPiS_S_ --------------------------
	.section	.nv.constant0._Z9matrixAddPiS_S_,"a",@progbits
	.sectionflags	@""
	.align	4
.nv.constant0._Z9matrixAddPiS_S_:
	.zero		920


//--------------------- SYMBOLS --------------------------

	.type		.nv.reservedSmem.offset0,@object
	.size		.nv.reservedSmem.offset0,0x4
